//
// Generated by NVIDIA NVVM Compiler
//
// Compiler Build ID: CL-36424714
// Cuda compilation tools, release 13.0, V13.0.88
// Based on NVVM 20.0.0
//

.version 9.0
.target sm_100
.address_size 64

	// .globl	_Z9matrixSubPiS_

.visible .entry _Z9matrixSubPiS_(
	.param .u64 .ptr .align 1 _Z9matrixSubPiS__param_0,
	.param .u64 .ptr .align 1 _Z9matrixSubPiS__param_1
)
{
	.reg .pred 	%p<2>;
	.reg .b32 	%r<8>;
	.reg .b64 	%rd<7>;

	ld.param.u64 	%rd1, [_Z9matrixSubPiS__param_0];
	ld.param.u64 	%rd2, [_Z9matrixSubPiS__param_1];
	mov.u32 	%r2, %ntid.x;
	mov.u32 	%r3, %ctaid.x;
	mov.u32 	%r4, %tid.x;
	mad.lo.s32 	%r1, %r2, %r3, %r4;
	setp.gt.s32 	%p1, %r1, 10239;
	@%p1 bra 	$L__BB0_2;
	cvta.to.global.u64 	%rd3, %rd1;
	cvta.to.global.u64 	%rd4, %rd2;
	mul.wide.s32 	%rd5, %r1, 4;
	add.s64 	%rd6, %rd3, %rd5;
	ld.global.u32 	%r5, [%rd6];
	ld.global.u32 	%r6, [%rd4];
	sub.s32 	%r7, %r5, %r6;
	st.global.u32 	[%rd6], %r7;
$L__BB0_2:
	ret;

}
	// .globl	_Z9matrixDivPii
.visible .entry _Z9matrixDivPii(
	.param .u64 .ptr .align 1 _Z9matrixDivPii_param_0,
	.param .u32 _Z9matrixDivPii_param_1
)
{
	.reg .pred 	%p<2>;
	.reg .b32 	%r<8>;
	.reg .b64 	%rd<5>;

	ld.param.u64 	%rd1, [_Z9matrixDivPii_param_0];
	ld.param.u32 	%r2, [_Z9matrixDivPii_param_1];
	mov.u32 	%r3, %ntid.x;
	mov.u32 	%r4, %ctaid.x;
	mov.u32 	%r5, %tid.x;
	mad.lo.s32 	%r1, %r3, %r4, %r5;
	setp.gt.s32 	%p1, %r1, 10239;
	@%p1 bra 	$L__BB1_2;
	cvta.to.global.u64 	%rd2, %rd1;
	mul.wide.s32 	%rd3, %r1, 4;
	add.s64 	%rd4, %rd2, %rd3;
	ld.global.u32 	%r6, [%rd4];
	div.s32 	%r7, %r6, %r2;
	st.global.u32 	[%rd4], %r7;
$L__BB1_2:
	ret;

}
	// .globl	_Z14transposeNaivePiS_
.visible .entry _Z14transposeNaivePiS_(
	.param .u64 .ptr .align 1 _Z14transposeNaivePiS__param_0,
	.param .u64 .ptr .align 1 _Z14transposeNaivePiS__param_1
)
{
	.reg .b32 	%r<22>;
	.reg .b64 	%rd<15>;

	ld.param.u64 	%rd1, [_Z14transposeNaivePiS__param_0];
	ld.param.u64 	%rd2, [_Z14transposeNaivePiS__param_1];
	mov.u32 	%r1, %ctaid.x;
	shl.b32 	%r2, %r1, 5;
	mov.u32 	%r3, %tid.x;
	add.s32 	%r4, %r2, %r3;
	mov.u32 	%r5, %ctaid.y;
	shl.b32 	%r6, %r5, 5;
	mov.u32 	%r7, %tid.y;
	add.s32 	%r8, %r6, %r7;
	mov.u32 	%r9, %nctaid.x;
	shl.b32 	%r10, %r9, 5;
	cvta.to.global.u64 	%rd3, %rd2;
	cvta.to.global.u64 	%rd4, %rd1;
	mad.lo.s32 	%r11, %r8, %r10, %r4;
	mul.wide.s32 	%rd5, %r11, 4;
	add.s64 	%rd6, %rd3, %rd5;
	ld.global.u32 	%r12, [%rd6];
	mad.lo.s32 	%r13, %r4, %r10, %r8;
	mul.wide.s32 	%rd7, %r13, 4;
	add.s64 	%rd8, %rd4, %rd7;
	st.global.u32 	[%rd8], %r12;
	shl.b32 	%r14, %r9, 8;
	add.s32 	%r15, %r11, %r14;
	mul.wide.s32 	%rd9, %r15, 4;
	add.s64 	%rd10, %rd3, %rd9;
	ld.global.u32 	%r16, [%rd10];
	st.global.u32 	[%rd8+32], %r16;
	shl.b32 	%r17, %r9, 9;
	add.s32 	%r18, %r11, %r17;
	mul.wide.s32 	%rd11, %r18, 4;
	add.s64 	%rd12, %rd3, %rd11;
	ld.global.u32 	%r19, [%rd12];
	st.global.u32 	[%rd8+64], %r19;
	add.s32 	%r20, %r18, %r14;
	mul.wide.s32 	%rd13, %r20, 4;
	add.s64 	%rd14, %rd3, %rd13;
	ld.global.u32 	%r21, [%rd14];
	st.global.u32 	[%rd8+96], %r21;
	ret;

}
	// .globl	_Z9MatrixMulPiS_S_i
.visible .entry _Z9MatrixMulPiS_S_i(
	.param .u64 .ptr .align 1 _Z9MatrixMulPiS_S_i_param_0,
	.param .u64 .ptr .align 1 _Z9MatrixMulPiS_S_i_param_1,
	.param .u64 .ptr .align 1 _Z9MatrixMulPiS_S_i_param_2,
	.param .u32 _Z9MatrixMulPiS_S_i_param_3
)
{
	.reg .pred 	%p<10>;
	.reg .b32 	%r<148>;
	.reg .b64 	%rd<69>;

	ld.param.u64 	%rd5, [_Z9MatrixMulPiS_S_i_param_0];
	ld.param.u64 	%rd6, [_Z9MatrixMulPiS_S_i_param_1];
	ld.param.u64 	%rd4, [_Z9MatrixMulPiS_S_i_param_2];
	ld.param.u32 	%r51, [_Z9MatrixMulPiS_S_i_param_3];
	cvta.to.global.u64 	%rd1, %rd6;
	cvta.to.global.u64 	%rd2, %rd5;
	mov.u32 	%r52, %ctaid.x;
	shl.b32 	%r1, %r52, 1;
	mov.u32 	%r2, %tid.x;
	add.s32 	%r3, %r1, %r2;
	setp.lt.s32 	%p1, %r51, 1;
	@%p1 bra 	$L__BB3_12;
	cvta.to.global.u64 	%rd7, %rd4;
	mov.u32 	%r54, %tid.y;
	mov.u32 	%r55, %ctaid.y;
	shl.b32 	%r56, %r55, 1;
	add.s32 	%r57, %r56, %r54;
	mul.lo.s32 	%r4, %r51, %r57;
	add.s32 	%r58, %r4, %r3;
	mul.wide.u32 	%rd8, %r58, 4;
	add.s64 	%rd3, %rd7, %rd8;
	ld.global.u32 	%r142, [%rd3];
	and.b32  	%r6, %r51, 7;
	setp.lt.u32 	%p2, %r51, 8;
	mov.b32 	%r145, 0;
	@%p2 bra 	$L__BB3_4;
	and.b32  	%r145, %r51, 2147483640;
	neg.s32 	%r140, %r145;
	add.s32 	%r59, %r2, %r51;
	add.s32 	%r139, %r59, %r1;
	shl.b32 	%r10, %r51, 3;
	shl.b32 	%r60, %r51, 1;
	add.s32 	%r138, %r3, %r60;
	mad.lo.s32 	%r61, %r51, 3, %r2;
	add.s32 	%r137, %r61, %r1;
	shl.b32 	%r62, %r51, 2;
	add.s32 	%r63, %r2, %r62;
	add.s32 	%r136, %r63, %r1;
	mad.lo.s32 	%r64, %r51, 5, %r2;
	add.s32 	%r135, %r64, %r1;
	mad.lo.s32 	%r65, %r51, 6, %r2;
	add.s32 	%r134, %r65, %r1;
	mad.lo.s32 	%r66, %r51, 7, %r2;
	add.s32 	%r133, %r66, %r1;
	add.s32 	%r131, %r4, 3;
	mov.u32 	%r132, %r3;
$L__BB3_3:
	.pragma "nounroll";
	add.s32 	%r67, %r131, -3;
	mul.wide.u32 	%rd9, %r67, 4;
	add.s64 	%rd10, %rd2, %rd9;
	ld.global.u32 	%r68, [%rd10];
	mul.wide.u32 	%rd11, %r132, 4;
	add.s64 	%rd12, %rd1, %rd11;
	ld.global.u32 	%r69, [%rd12];
	mad.lo.s32 	%r70, %r69, %r68, %r142;
	st.global.u32 	[%rd3], %r70;
	add.s32 	%r71, %r131, -2;
	mul.wide.u32 	%rd13, %r71, 4;
	add.s64 	%rd14, %rd2, %rd13;
	ld.global.u32 	%r72, [%rd14];
	mul.wide.u32 	%rd15, %r139, 4;
	add.s64 	%rd16, %rd1, %rd15;
	ld.global.u32 	%r73, [%rd16];
	mad.lo.s32 	%r74, %r73, %r72, %r70;
	st.global.u32 	[%rd3], %r74;
	add.s32 	%r75, %r131, -1;
	mul.wide.u32 	%rd17, %r75, 4;
	add.s64 	%rd18, %rd2, %rd17;
	ld.global.u32 	%r76, [%rd18];
	mul.wide.u32 	%rd19, %r138, 4;
	add.s64 	%rd20, %rd1, %rd19;
	ld.global.u32 	%r77, [%rd20];
	mad.lo.s32 	%r78, %r77, %r76, %r74;
	st.global.u32 	[%rd3], %r78;
	add.s32 	%r79, %r131, 4;
	mul.wide.u32 	%rd21, %r131, 4;
	add.s64 	%rd22, %rd2, %rd21;
	ld.global.u32 	%r80, [%rd22];
	mul.wide.u32 	%rd23, %r137, 4;
	add.s64 	%rd24, %rd1, %rd23;
	ld.global.u32 	%r81, [%rd24];
	mad.lo.s32 	%r82, %r81, %r80, %r78;
	st.global.u32 	[%rd3], %r82;
	add.s32 	%r83, %r131, 1;
	mul.wide.u32 	%rd25, %r83, 4;
	add.s64 	%rd26, %rd2, %rd25;
	ld.global.u32 	%r84, [%rd26];
	mul.wide.u32 	%rd27, %r136, 4;
	add.s64 	%rd28, %rd1, %rd27;
	ld.global.u32 	%r85, [%rd28];
	mad.lo.s32 	%r86, %r85, %r84, %r82;
	st.global.u32 	[%rd3], %r86;
	add.s32 	%r87, %r131, 2;
	mul.wide.u32 	%rd29, %r87, 4;
	add.s64 	%rd30, %rd2, %rd29;
	ld.global.u32 	%r88, [%rd30];
	mul.wide.u32 	%rd31, %r135, 4;
	add.s64 	%rd32, %rd1, %rd31;
	ld.global.u32 	%r89, [%rd32];
	mad.lo.s32 	%r90, %r89, %r88, %r86;
	st.global.u32 	[%rd3], %r90;
	add.s32 	%r91, %r131, 3;
	mul.wide.u32 	%rd33, %r91, 4;
	add.s64 	%rd34, %rd2, %rd33;
	ld.global.u32 	%r92, [%rd34];
	mul.wide.u32 	%rd35, %r134, 4;
	add.s64 	%rd36, %rd1, %rd35;
	ld.global.u32 	%r93, [%rd36];
	mad.lo.s32 	%r94, %r93, %r92, %r90;
	st.global.u32 	[%rd3], %r94;
	mul.wide.u32 	%rd37, %r79, 4;
	add.s64 	%rd38, %rd2, %rd37;
	ld.global.u32 	%r95, [%rd38];
	mul.wide.u32 	%rd39, %r133, 4;
	add.s64 	%rd40, %rd1, %rd39;
	ld.global.u32 	%r96, [%rd40];
	mad.lo.s32 	%r142, %r96, %r95, %r94;
	st.global.u32 	[%rd3], %r142;
	add.s32 	%r140, %r140, 8;
	add.s32 	%r139, %r139, %r10;
	add.s32 	%r138, %r138, %r10;
	add.s32 	%r137, %r137, %r10;
	add.s32 	%r136, %r136, %r10;
	add.s32 	%r135, %r135, %r10;
	add.s32 	%r134, %r134, %r10;
	add.s32 	%r133, %r133, %r10;
	add.s32 	%r132, %r132, %r10;
	add.s32 	%r131, %r131, 8;
	setp.ne.s32 	%p3, %r140, 0;
	@%p3 bra 	$L__BB3_3;
$L__BB3_4:
	setp.eq.s32 	%p4, %r6, 0;
	@%p4 bra 	$L__BB3_12;
	and.b32  	%r42, %r51, 3;
	setp.lt.u32 	%p5, %r6, 4;
	@%p5 bra 	$L__BB3_7;
	add.s32 	%r97, %r145, %r4;
	mul.wide.u32 	%rd41, %r97, 4;
	add.s64 	%rd42, %rd2, %rd41;
	ld.global.u32 	%r98, [%rd42];
	mad.lo.s32 	%r99, %r145, %r51, %r3;
	mul.wide.u32 	%rd43, %r99, 4;
	add.s64 	%rd44, %rd1, %rd43;
	ld.global.u32 	%r100, [%rd44];
	mad.lo.s32 	%r101, %r100, %r98, %r142;
	st.global.u32 	[%rd3], %r101;
	add.s32 	%r102, %r97, 1;
	mul.wide.u32 	%rd45, %r102, 4;
	add.s64 	%rd46, %rd2, %rd45;
	ld.global.u32 	%r103, [%rd46];
	add.s32 	%r104, %r99, %r51;
	mul.wide.u32 	%rd47, %r104, 4;
	add.s64 	%rd48, %rd1, %rd47;
	ld.global.u32 	%r105, [%rd48];
	mad.lo.s32 	%r106, %r105, %r103, %r101;
	st.global.u32 	[%rd3], %r106;
	add.s32 	%r107, %r97, 2;
	mul.wide.u32 	%rd49, %r107, 4;
	add.s64 	%rd50, %rd2, %rd49;
	ld.global.u32 	%r108, [%rd50];
	add.s32 	%r109, %r104, %r51;
	mul.wide.u32 	%rd51, %r109, 4;
	add.s64 	%rd52, %rd1, %rd51;
	ld.global.u32 	%r110, [%rd52];
	mad.lo.s32 	%r111, %r110, %r108, %r106;
	st.global.u32 	[%rd3], %r111;
	add.s32 	%r112, %r97, 3;
	mul.wide.u32 	%rd53, %r112, 4;
	add.s64 	%rd54, %rd2, %rd53;
	ld.global.u32 	%r113, [%rd54];
	add.s32 	%r114, %r109, %r51;
	mul.wide.u32 	%rd55, %r114, 4;
	add.s64 	%rd56, %rd1, %rd55;
	ld.global.u32 	%r115, [%rd56];
	mad.lo.s32 	%r142, %r115, %r113, %r111;
	st.global.u32 	[%rd3], %r142;
	add.s32 	%r145, %r145, 4;
$L__BB3_7:
	setp.eq.s32 	%p6, %r42, 0;
	@%p6 bra 	$L__BB3_12;
	setp.eq.s32 	%p7, %r42, 1;
	@%p7 bra 	$L__BB3_10;
	add.s32 	%r116, %r145, %r4;
	mul.wide.u32 	%rd57, %r116, 4;
	add.s64 	%rd58, %rd2, %rd57;
	ld.global.u32 	%r117, [%rd58];
	mad.lo.s32 	%r118, %r145, %r51, %r3;
	mul.wide.u32 	%rd59, %r118, 4;
	add.s64 	%rd60, %rd1, %rd59;
	ld.global.u32 	%r119, [%rd60];
	mad.lo.s32 	%r120, %r119, %r117, %r142;
	st.global.u32 	[%rd3], %r120;
	add.s32 	%r121, %r116, 1;
	mul.wide.u32 	%rd61, %r121, 4;
	add.s64 	%rd62, %rd2, %rd61;
	ld.global.u32 	%r122, [%rd62];
	add.s32 	%r123, %r118, %r51;
	mul.wide.u32 	%rd63, %r123, 4;
	add.s64 	%rd64, %rd1, %rd63;
	ld.global.u32 	%r124, [%rd64];
	mad.lo.s32 	%r142, %r124, %r122, %r120;
	st.global.u32 	[%rd3], %r142;
	add.s32 	%r145, %r145, 2;
$L__BB3_10:
	and.b32  	%r125, %r51, 1;
	setp.eq.b32 	%p8, %r125, 1;
	not.pred 	%p9, %p8;
	@%p9 bra 	$L__BB3_12;
	add.s32 	%r126, %r145, %r4;
	mul.wide.u32 	%rd65, %r126, 4;
	add.s64 	%rd66, %rd2, %rd65;
	ld.global.u32 	%r127, [%rd66];
	mad.lo.s32 	%r128, %r145, %r51, %r3;
	mul.wide.u32 	%rd67, %r128, 4;
	add.s64 	%rd68, %rd1, %rd67;
	ld.global.u32 	%r129, [%rd68];
	mad.lo.s32 	%r130, %r129, %r127, %r142;
	st.global.u32 	[%rd3], %r130;
$L__BB3_12:
	ret;

}


// ===== COMPILED SASS (sm_100) =====

	.target	sm_100

	.elftype	@"ET_EXEC"


//--------------------- .note.nv.tkinfo           --------------------------
	.section	.note.nv.tkinfo,"",@"SHT_NOTE"
	.sectionflags	@"SHF_NOTE_NV_TKINFO"
	.tkinfo
        /*0018*/ 	.word	0x00000002
        /*0030*/ 	.string	""
        /*0030*/ 	.string	"ptxas"
        /*0030*/ 	.string	"Cuda compilation tools, release 13.0, V13.0.88"
        /*0030*/ 	.string	"Build cuda_13.0.r13.0/compiler.36424714_0"
        /*0030*/ 	.string	"-arch sm_100 -m 64 "



//--------------------- .note.nv.cuinfo           --------------------------
	.section	.note.nv.cuinfo,"",@"SHT_NOTE"
	.sectionflags	@"SHF_NOTE_NV_CUINFO"
        /*0018*/ 	.short	0x0002
        /*001a*/ 	.short	0x0064
        /*001c*/ 	.short	0x0082
	.zero		2


//--------------------- .nv.info                  --------------------------
	.section	.nv.info,"",@"SHT_CUDA_INFO"
	.align	4


	//----- nvinfo : EIATTR_REGCOUNT
	.align		4
        /*0000*/ 	.byte	0x04, 0x2f
        /*0002*/ 	.short	(.L_1 - .L_0)
	.align		4
.L_0:
        /*0004*/ 	.word	index@(_Z9matrixSubPiS_)
        /*0008*/ 	.word	0x0000000a


	//----- nvinfo : EIATTR_FRAME_SIZE
	.align		4
.L_1:
        /*000c*/ 	.byte	0x04, 0x11
        /*000e*/ 	.short	(.L_3 - .L_2)
	.align		4
.L_2:
        /*0010*/ 	.word	index@(_Z9matrixSubPiS_)
        /*0014*/ 	.word	0x00000000


	//----- nvinfo : EIATTR_REGCOUNT
	.align		4
.L_3:
        /*0018*/ 	.byte	0x04, 0x2f
        /*001a*/ 	.short	(.L_5 - .L_4)
	.align		4
.L_4:
        /*001c*/ 	.word	index@(_Z9matrixDivPii)
        /*0020*/ 	.word	0x0000000e


	//----- nvinfo : EIATTR_FRAME_SIZE
	.align		4
.L_5:
        /*0024*/ 	.byte	0x04, 0x11
        /*0026*/ 	.short	(.L_7 - .L_6)
	.align		4
.L_6:
        /*0028*/ 	.word	index@(_Z9matrixDivPii)
        /*002c*/ 	.word	0x00000000


	//----- nvinfo : EIATTR_REGCOUNT
	.align		4
.L_7:
        /*0030*/ 	.byte	0x04, 0x2f
        /*0032*/ 	.short	(.L_9 - .L_8)
	.align		4
.L_8:
        /*0034*/ 	.word	index@(_Z14transposeNaivePiS_)
        /*0038*/ 	.word	0x00000010


	//----- nvinfo : EIATTR_FRAME_SIZE
	.align		4
.L_9:
        /*003c*/ 	.byte	0x04, 0x11
        /*003e*/ 	.short	(.L_11 - .L_10)
	.align		4
.L_10:
        /*0040*/ 	.word	index@(_Z14transposeNaivePiS_)
        /*0044*/ 	.word	0x00000000


	//----- nvinfo : EIATTR_REGCOUNT
	.align		4
.L_11:
        /*0048*/ 	.byte	0x04, 0x2f
        /*004a*/ 	.short	(.L_13 - .L_12)
	.align		4
.L_12:
        /*004c*/ 	.word	index@(_Z9MatrixMulPiS_S_i)
        /*0050*/ 	.word	0x00000020


	//----- nvinfo : EIATTR_FRAME_SIZE
	.align		4
.L_13:
        /*0054*/ 	.byte	0x04, 0x11
        /*0056*/ 	.short	(.L_15 - .L_14)
	.align		4
.L_14:
        /*0058*/ 	.word	index@(_Z9MatrixMulPiS_S_i)
        /*005c*/ 	.word	0x00000000


	//----- nvinfo : EIATTR_MIN_STACK_SIZE
	.align		4
.L_15:
        /*0060*/ 	.byte	0x04, 0x12
        /*0062*/ 	.short	(.L_17 - .L_16)
	.align		4
.L_16:
        /*0064*/ 	.word	index@(_Z9MatrixMulPiS_S_i)
        /*0068*/ 	.word	0x00000000


	//----- nvinfo : EIATTR_MIN_STACK_SIZE
	.align		4
.L_17:
        /*006c*/ 	.byte	0x04, 0x12
        /*006e*/ 	.short	(.L_19 - .L_18)
	.align		4
.L_18:
        /*0070*/ 	.word	index@(_Z14transposeNaivePiS_)
        /*0074*/ 	.word	0x00000000


	//----- nvinfo : EIATTR_MIN_STACK_SIZE
	.align		4
.L_19:
        /*0078*/ 	.byte	0x04, 0x12
        /*007a*/ 	.short	(.L_21 - .L_20)
	.align		4
.L_20:
        /*007c*/ 	.word	index@(_Z9matrixDivPii)
        /*0080*/ 	.word	0x00000000


	//----- nvinfo : EIATTR_MIN_STACK_SIZE
	.align		4
.L_21:
        /*0084*/ 	.byte	0x04, 0x12
        /*0086*/ 	.short	(.L_23 - .L_22)
	.align		4
.L_22:
        /*0088*/ 	.word	index@(_Z9matrixSubPiS_)
        /*008c*/ 	.word	0x00000000
.L_23:


//--------------------- .nv.compat                --------------------------
	.section	.nv.compat,"",@"SHT_CUDA_COMPAT_INFO"
	.align	4
        /*0000*/ 	.byte	0x02, 0x09, 0x00, 0x00, 0x02, 0x02, 0x01, 0x00, 0x02, 0x05, 0x05, 0x00, 0x03, 0x07, 0x01, 0x01
        /*0010*/ 	.byte	0x02, 0x03, 0x00, 0x00, 0x02, 0x06, 0x01, 0x00, 0x04, 0x0b, 0x08, 0x00, 0x09, 0x00, 0x00, 0x00
        /*0020*/ 	.byte	0x00, 0x00, 0x00, 0x00


//--------------------- .nv.info._Z9MatrixMulPiS_S_i --------------------------
	.section	.nv.info._Z9MatrixMulPiS_S_i,"",@"SHT_CUDA_INFO"
	.sectionflags	@""
	.align	4


	//----- nvinfo : EIATTR_CUDA_API_VERSION
	.align		4
        /*0000*/ 	.byte	0x04, 0x37
        /*0002*/ 	.short	(.L_25 - .L_24)
.L_24:
        /*0004*/ 	.word	0x00000082


	//----- nvinfo : EIATTR_KPARAM_INFO
	.align		4
.L_25:
        /*0008*/ 	.byte	0x04, 0x17
        /*000a*/ 	.short	(.L_27 - .L_26)
.L_26:
        /*000c*/ 	.word	0x00000000
        /*0010*/ 	.short	0x0003
        /*0012*/ 	.short	0x0018
        /*0014*/ 	.byte	0x00, 0xf0, 0x11, 0x00


	//----- nvinfo : EIATTR_KPARAM_INFO
	.align		4
.L_27:
        /*0018*/ 	.byte	0x04, 0x17
        /*001a*/ 	.short	(.L_29 - .L_28)
.L_28:
        /*001c*/ 	.word	0x00000000
        /*0020*/ 	.short	0x0002
        /*0022*/ 	.short	0x0010
        /*0024*/ 	.byte	0x00, 0xf5, 0x21, 0x00


	//----- nvinfo : EIATTR_KPARAM_INFO
	.align		4
.L_29:
        /*0028*/ 	.byte	0x04, 0x17
        /*002a*/ 	.short	(.L_31 - .L_30)
.L_30:
        /*002c*/ 	.word	0x00000000
        /*0030*/ 	.short	0x0001
        /*0032*/ 	.short	0x0008
        /*0034*/ 	.byte	0x00, 0xf5, 0x21, 0x00


	//----- nvinfo : EIATTR_KPARAM_INFO
	.align		4
.L_31:
        /*0038*/ 	.byte	0x04, 0x17
        /*003a*/ 	.short	(.L_33 - .L_32)
.L_32:
        /*003c*/ 	.word	0x00000000
        /*0040*/ 	.short	0x0000
        /*0042*/ 	.short	0x0000
        /*0044*/ 	.byte	0x00, 0xf5, 0x21, 0x00


	//----- nvinfo : EIATTR_SPARSE_MMA_MASK
	.align		4
.L_33:
        /*0048*/ 	.byte	0x03, 0x50
        /*004a*/ 	.short	0x0000


	//----- nvinfo : EIATTR_MAXREG_COUNT
	.align		4
        /*004c*/ 	.byte	0x03, 0x1b
        /*004e*/ 	.short	0x00ff


	//----- nvinfo : EIATTR_MERCURY_ISA_VERSION
	.align		4
        /*0050*/ 	.byte	0x03, 0x5f
        /*0052*/ 	.short	0x0101


	//----- nvinfo : EIATTR_VRC_CTA_INIT_COUNT
	.align		4
        /*0054*/ 	.byte	0x02, 0x4a
	.zero		1
	.zero		1


	//----- nvinfo : EIATTR_EXIT_INSTR_OFFSETS
	.align		4
        /*0058*/ 	.byte	0x04, 0x1c
        /*005a*/ 	.short	(.L_35 - .L_34)


	//   ....[0]....
.L_34:
        /*005c*/ 	.word	0x00000030


	//   ....[1]....
        /*0060*/ 	.word	0x000006a0


	//   ....[2]....
        /*0064*/ 	.word	0x00000920


	//   ....[3]....
        /*0068*/ 	.word	0x00000aa0


	//   ....[4]....
        /*006c*/ 	.word	0x00000b50


	//----- nvinfo : EIATTR_CBANK_PARAM_SIZE
	.align		4
.L_35:
        /*0070*/ 	.byte	0x03, 0x19
        /*0072*/ 	.short	0x001c


	//----- nvinfo : EIATTR_PARAM_CBANK
	.align		4
        /*0074*/ 	.byte	0x04, 0x0a
        /*0076*/ 	.short	(.L_37 - .L_36)
	.align		4
.L_36:
        /*0078*/ 	.word	index@(.nv.constant0._Z9MatrixMulPiS_S_i)
        /*007c*/ 	.short	0x0380
        /*007e*/ 	.short	0x001c


	//----- nvinfo : EIATTR_SW_WAR
	.align		4
.L_37:
        /*0080*/ 	.byte	0x04, 0x36
        /*0082*/ 	.short	(.L_39 - .L_38)
.L_38:
        /*0084*/ 	.word	0x00000008
.L_39:


//--------------------- .nv.info._Z14transposeNaivePiS_ --------------------------
	.section	.nv.info._Z14transposeNaivePiS_,"",@"SHT_CUDA_INFO"
	.sectionflags	@""
	.align	4


	//----- nvinfo : EIATTR_CUDA_API_VERSION
	.align		4
        /*0000*/ 	.byte	0x04, 0x37
        /*0002*/ 	.short	(.L_41 - .L_40)
.L_40:
        /*0004*/ 	.word	0x00000082


	//----- nvinfo : EIATTR_KPARAM_INFO
	.align		4
.L_41:
        /*0008*/ 	.byte	0x04, 0x17
        /*000a*/ 	.short	(.L_43 - .L_42)
.L_42:
        /*000c*/ 	.word	0x00000000
        /*0010*/ 	.short	0x0001
        /*0012*/ 	.short	0x0008
        /*0014*/ 	.byte	0x00, 0xf5, 0x21, 0x00


	//----- nvinfo : EIATTR_KPARAM_INFO
	.align		4
.L_43:
        /*0018*/ 	.byte	0x04, 0x17
        /*001a*/ 	.short	(.L_45 - .L_44)
.L_44:
        /*001c*/ 	.word	0x00000000
        /*0020*/ 	.short	0x0000
        /*0022*/ 	.short	0x0000
        /*0024*/ 	.byte	0x00, 0xf5, 0x21, 0x00


	//----- nvinfo : EIATTR_SPARSE_MMA_MASK
	.align		4
.L_45:
        /*0028*/ 	.byte	0x03, 0x50
        /*002a*/ 	.short	0x0000


	//----- nvinfo : EIATTR_MAXREG_COUNT
	.align		4
        /*002c*/ 	.byte	0x03, 0x1b
        /*002e*/ 	.short	0x00ff


	//----- nvinfo : EIATTR_MERCURY_ISA_VERSION
	.align		4
        /*0030*/ 	.byte	0x03, 0x5f
        /*0032*/ 	.short	0x0101


	//----- nvinfo : EIATTR_VRC_CTA_INIT_COUNT
	.align		4
        /*0034*/ 	.byte	0x02, 0x4a
	.zero		1
	.zero		1


	//----- nvinfo : EIATTR_EXIT_INSTR_OFFSETS
	.align		4
        /*0038*/ 	.byte	0x04, 0x1c
        /*003a*/ 	.short	(.L_47 - .L_46)


	//   ....[0]....
.L_46:
        /*003c*/ 	.word	0x000001e0


	//----- nvinfo : EIATTR_CBANK_PARAM_SIZE
	.align		4
.L_47:
        /*0040*/ 	.byte	0x03, 0x19
        /*0042*/ 	.short	0x0010


	//----- nvinfo : EIATTR_PARAM_CBANK
	.align		4
        /*0044*/ 	.byte	0x04, 0x0a
        /*0046*/ 	.short	(.L_49 - .L_48)
	.align		4
.L_48:
        /*0048*/ 	.word	index@(.nv.constant0._Z14transposeNaivePiS_)
        /*004c*/ 	.short	0x0380
        /*004e*/ 	.short	0x0010


	//----- nvinfo : EIATTR_SW_WAR
	.align		4
.L_49:
        /*0050*/ 	.byte	0x04, 0x36
        /*0052*/ 	.short	(.L_51 - .L_50)
.L_50:
        /*0054*/ 	.word	0x00000008
.L_51:


//--------------------- .nv.info._Z9matrixDivPii  --------------------------
	.section	.nv.info._Z9matrixDivPii,"",@"SHT_CUDA_INFO"
	.sectionflags	@""
	.align	4


	//----- nvinfo : EIATTR_CUDA_API_VERSION
	.align		4
        /*0000*/ 	.byte	0x04, 0x37
        /*0002*/ 	.short	(.L_53 - .L_52)
.L_52:
        /*0004*/ 	.word	0x00000082


	//----- nvinfo : EIATTR_KPARAM_INFO
	.align		4
.L_53:
        /*0008*/ 	.byte	0x04, 0x17
        /*000a*/ 	.short	(.L_55 - .L_54)
.L_54:
        /*000c*/ 	.word	0x00000000
        /*0010*/ 	.short	0x0001
        /*0012*/ 	.short	0x0008
        /*0014*/ 	.byte	0x00, 0xf0, 0x11, 0x00


	//----- nvinfo : EIATTR_KPARAM_INFO
	.align		4
.L_55:
        /*0018*/ 	.byte	0x04, 0x17
        /*001a*/ 	.short	(.L_57 - .L_56)
.L_56:
        /*001c*/ 	.word	0x00000000
        /*0020*/ 	.short	0x0000
        /*0022*/ 	.short	0x0000
        /*0024*/ 	.byte	0x00, 0xf5, 0x21, 0x00


	//----- nvinfo : EIATTR_SPARSE_MMA_MASK
	.align		4
.L_57:
        /*0028*/ 	.byte	0x03, 0x50
        /*002a*/ 	.short	0x0000


	//----- nvinfo : EIATTR_MAXREG_COUNT
	.align		4
        /*002c*/ 	.byte	0x03, 0x1b
        /*002e*/ 	.short	0x00ff


	//----- nvinfo : EIATTR_MERCURY_ISA_VERSION
	.align		4
        /*0030*/ 	.byte	0x03, 0x5f
        /*0032*/ 	.short	0x0101


	//----- nvinfo : EIATTR_VRC_CTA_INIT_COUNT
	.align		4
        /*0034*/ 	.byte	0x02, 0x4a
	.zero		1
	.zero		1


	//----- nvinfo : EIATTR_EXIT_INSTR_OFFSETS
	.align		4
        /*0038*/ 	.byte	0x04, 0x1c
        /*003a*/ 	.short	(.L_59 - .L_58)


	//   ....[0]....
.L_58:
        /*003c*/ 	.word	0x00000060


	//   ....[1]....
        /*0040*/ 	.word	0x00000240


	//----- nvinfo : EIATTR_CBANK_PARAM_SIZE
	.align		4
.L_59:
        /*0044*/ 	.byte	0x03, 0x19
        /*0046*/ 	.short	0x000c


	//----- nvinfo : EIATTR_PARAM_CBANK
	.align		4
        /*0048*/ 	.byte	0x04, 0x0a
        /*004a*/ 	.short	(.L_61 - .L_60)
	.align		4
.L_60:
        /*004c*/ 	.word	index@(.nv.constant0._Z9matrixDivPii)
        /*0050*/ 	.short	0x0380
        /*0052*/ 	.short	0x000c


	//----- nvinfo : EIATTR_SW_WAR
	.align		4
.L_61:
        /*0054*/ 	.byte	0x04, 0x36
        /*0056*/ 	.short	(.L_63 - .L_62)
.L_62:
        /*0058*/ 	.word	0x00000008
.L_63:


//--------------------- .nv.info._Z9matrixSubPiS_ --------------------------
	.section	.nv.info._Z9matrixSubPiS_,"",@"SHT_CUDA_INFO"
	.sectionflags	@""
	.align	4


	//----- nvinfo : EIATTR_CUDA_API_VERSION
	.align		4
        /*0000*/ 	.byte	0x04, 0x37
        /*0002*/ 	.short	(.L_65 - .L_64)
.L_64:
        /*0004*/ 	.word	0x00000082


	//----- nvinfo : EIATTR_KPARAM_INFO
	.align		4
.L_65:
        /*0008*/ 	.byte	0x04, 0x17
        /*000a*/ 	.short	(.L_67 - .L_66)
.L_66:
        /*000c*/ 	.word	0x00000000
        /*0010*/ 	.short	0x0001
        /*0012*/ 	.short	0x0008
        /*0014*/ 	.byte	0x00, 0xf5, 0x21, 0x00


	//----- nvinfo : EIATTR_KPARAM_INFO
	.align		4
.L_67:
        /*0018*/ 	.byte	0x04, 0x17
        /*001a*/ 	.short	(.L_69 - .L_68)
.L_68:
        /*001c*/ 	.word	0x00000000
        /*0020*/ 	.short	0x0000
        /*0022*/ 	.short	0x0000
        /*0024*/ 	.byte	0x00, 0xf5, 0x21, 0x00


	//----- nvinfo : EIATTR_SPARSE_MMA_MASK
	.align		4
.L_69:
        /*0028*/ 	.byte	0x03, 0x50
        /*002a*/ 	.short	0x0000


	//----- nvinfo : EIATTR_MAXREG_COUNT
	.align		4
        /*002c*/ 	.byte	0x03, 0x1b
        /*002e*/ 	.short	0x00ff


	//----- nvinfo : EIATTR_MERCURY_ISA_VERSION
	.align		4
        /*0030*/ 	.byte	0x03, 0x5f
        /*0032*/ 	.short	0x0101


	//----- nvinfo : EIATTR_VRC_CTA_INIT_COUNT
	.align		4
        /*0034*/ 	.byte	0x02, 0x4a
	.zero		1
	.zero		1


	//----- nvinfo : EIATTR_EXIT_INSTR_OFFSETS
	.align		4
        /*0038*/ 	.byte	0x04, 0x1c
        /*003a*/ 	.short	(.L_71 - .L_70)


	//   ....[0]....
.L_70:
        /*003c*/ 	.word	0x00000060


	//   ....[1]....
        /*0040*/ 	.word	0x000000f0


	//----- nvinfo : EIATTR_CBANK_PARAM_SIZE
	.align		4
.L_71:
        /*0044*/ 	.byte	0x03, 0x19
        /*0046*/ 	.short	0x0010


	//----- nvinfo : EIATTR_PARAM_CBANK
	.align		4
        /*0048*/ 	.byte	0x04, 0x0a
        /*004a*/ 	.short	(.L_73 - .L_72)
	.align		4
.L_72:
        /*004c*/ 	.word	index@(.nv.constant0._Z9matrixSubPiS_)
        /*0050*/ 	.short	0x0380
        /*0052*/ 	.short	0x0010


	//----- nvinfo : EIATTR_SW_WAR
	.align		4
.L_73:
        /*0054*/ 	.byte	0x04, 0x36
        /*0056*/ 	.short	(.L_75 - .L_74)
.L_74:
        /*0058*/ 	.word	0x00000008
.L_75:


//--------------------- .nv.callgraph             --------------------------
	.section	.nv.callgraph,"",@"SHT_CUDA_CALLGRAPH"
	.align	4
	.sectionentsize	8
	.align		4
        /*0000*/ 	.word	0x00000000
	.align		4
        /*0004*/ 	.word	0xffffffff
	.align		4
        /*0008*/ 	.word	0x00000000
	.align		4
        /*000c*/ 	.word	0xfffffffe
	.align		4
        /*0010*/ 	.word	0x00000000
	.align		4
        /*0014*/ 	.word	0xfffffffd
	.align		4
        /*0018*/ 	.word	0x00000000
	.align		4
        /*001c*/ 	.word	0xfffffffc


//--------------------- .text._Z9MatrixMulPiS_S_i --------------------------
	.section	.text._Z9MatrixMulPiS_S_i,"ax",@progbits
	.align	128
        .global         _Z9MatrixMulPiS_S_i
        .type           _Z9MatrixMulPiS_S_i,@function
        .size           _Z9MatrixMulPiS_S_i,(.L_x_8 - _Z9MatrixMulPiS_S_i)
        .other          _Z9MatrixMulPiS_S_i,@"STO_CUDA_ENTRY STV_DEFAULT"
_Z9MatrixMulPiS_S_i:
.text._Z9MatrixMulPiS_S_i:
[----:B------:R-:W-:Y:S08]  /*0000*/  LDC R1, c[0x0][0x37c] ;  /* 0x0000df00ff017b82 */ /* 0x000ff00000000800 */
[----:B------:R-:W0:Y:S02]  /*0010*/  LDC R0, c[0x0][0x398] ;  /* 0x0000e600ff007b82 */ /* 0x000e240000000800 */
[----:B0-----:R-:W-:-:S13]  /*0020*/  ISETP.GE.AND P0, PT, R0, 0x1, PT ;  /* 0x000000010000780c */ /* 0x001fda0003f06270 */
[----:B------:R-:W-:Y:S05]  /*0030*/  @!P0 EXIT ;  /* 0x000000000000894d */ /* 0x000fea0003800000 */
[----:B------:R-:W0:Y:S01]  /*0040*/  S2R R3, SR_TID.Y ;  /* 0x0000000000037919 */ /* 0x000e220000002200 */
[----:B------:R-:W1:Y:S01]  /*0050*/  LDC.64 R12, c[0x0][0x390] ;  /* 0x0000e400ff0c7b82 */ /* 0x000e620000000a00 */
[----:B------:R-:W2:Y:S01]  /*0060*/  LDCU.64 UR4, c[0x0][0x358] ;  /* 0x00006b00ff0477ac */ /* 0x000ea20008000a00 */
[----:B------:R-:W-:Y:S01]  /*0070*/  ISETP.GE.U32.AND P1, PT, R0, 0x8, PT ;  /* 0x000000080000780c */ /* 0x000fe20003f26070 */
[----:B------:R-:W0:Y:S01]  /*0080*/  S2R R2, SR_CTAID.Y ;  /* 0x0000000000027919 */ /* 0x000e220000002600 */
[----:B------:R-:W-:Y:S01]  /*0090*/  HFMA2 R4, -RZ, RZ, 0, 0 ;  /* 0x00000000ff047431 */ /* 0x000fe200000001ff */
[----:B------:R-:W3:Y:S01]  /*00a0*/  S2R R6, SR_CTAID.X ;  /* 0x0000000000067919 */ /* 0x000ee20000002500 */
[----:B------:R-:W3:Y:S01]  /*00b0*/  S2R R29, SR_TID.X ;  /* 0x00000000001d7919 */ /* 0x000ee20000002100 */
[----:B0-----:R-:W-:Y:S02]  /*00c0*/  LEA R3, R2, R3, 0x1 ;  /* 0x0000000302037211 */ /* 0x001fe400078e08ff */
[----:B------:R-:W-:-:S04]  /*00d0*/  LOP3.LUT R2, R0, 0x7, RZ, 0xc0, !PT ;  /* 0x0000000700027812 */ /* 0x000fc800078ec0ff */
[----:B------:R-:W-:Y:S02]  /*00e0*/  ISETP.NE.AND P0, PT, R2, RZ, PT ;  /* 0x000000ff0200720c */ /* 0x000fe40003f05270 */
[----:B---3--:R-:W-:-:S05]  /*00f0*/  LEA R5, R6, R29, 0x1 ;  /* 0x0000001d06057211 */ /* 0x008fca00078e08ff */
[----:B------:R-:W-:-:S04]  /*0100*/  IMAD R7, R3, R0, R5 ;  /* 0x0000000003077224 */ /* 0x000fc800078e0205 */
[----:B-1----:R-:W-:-:S05]  /*0110*/  IMAD.WIDE.U32 R12, R7, 0x4, R12 ;  /* 0x00000004070c7825 */ /* 0x002fca00078e000c */
[----:B--2---:R0:W5:Y:S01]  /*0120*/  LDG.E R21, desc[UR4][R12.64] ;  /* 0x000000040c157981 */ /* 0x004162000c1e1900 */
[----:B------:R-:W-:Y:S05]  /*0130*/  @!P1 BRA `(.L_x_0) ;  /* 0x0000000400589947 */ /* 0x000fea0003800000 */
[----:B------:R-:W-:Y:S01]  /*0140*/  IADD3 R26, PT, PT, R29, R0, RZ ;  /* 0x000000001d1a7210 */ /* 0x000fe20007ffe0ff */
[C-C-:B------:R-:W-:Y:S01]  /*0150*/  IMAD R10, R0.reuse, 0x3, R29.reuse ;  /* 0x00000003000a7824 */ /* 0x140fe200078e021d */
[C---:B------:R-:W-:Y:S01]  /*0160*/  LEA R9, R0.reuse, R29, 0x2 ;  /* 0x0000001d00097211 */ /* 0x040fe200078e10ff */
[C-C-:B------:R-:W-:Y:S01]  /*0170*/  IMAD R11, R0.reuse, 0x5, R29.reuse ;  /* 0x00000005000b7824 */ /* 0x140fe200078e021d */
[C---:B------:R-:W-:Y:S01]  /*0180*/  LOP3.LUT R4, R0.reuse, 0x7ffffff8, RZ, 0xc0, !PT ;  /* 0x7ffffff800047812 */ /* 0x040fe200078ec0ff */
[--C-:B------:R-:W-:Y:S01]  /*0190*/  IMAD R27, R0, 0x6, R29.reuse ;  /* 0x00000006001b7824 */ /* 0x100fe200078e021d */
[----:B------:R-:W-:Y:S01]  /*01a0*/  LEA R26, R6, R26, 0x1 ;  /* 0x0000001a061a7211 */ /* 0x000fe200078e08ff */
[----:B------:R-:W-:Y:S01]  /*01b0*/  IMAD R29, R0, 0x7, R29 ;  /* 0x00000007001d7824 */ /* 0x000fe200078e021d */
[C---:B------:R-:W-:Y:S01]  /*01c0*/  LEA R10, R6.reuse, R10, 0x1 ;  /* 0x0000000a060a7211 */ /* 0x040fe200078e08ff */
[----:B------:R-:W-:Y:S01]  /*01d0*/  IMAD R28, R3, R0, 0x3 ;  /* 0x00000003031c7424 */ /* 0x000fe200078e0200 */
[----:B------:R-:W-:-:S02]  /*01e0*/  LEA R9, R6, R9, 0x1 ;  /* 0x0000000906097211 */ /* 0x000fc400078e08ff */
[C---:B------:R-:W-:Y:S02]  /*01f0*/  LEA R11, R6.reuse, R11, 0x1 ;  /* 0x0000000b060b7211 */ /* 0x040fe400078e08ff */
[C---:B------:R-:W-:Y:S02]  /*0200*/  LEA R27, R6.reuse, R27, 0x1 ;  /* 0x0000001b061b7211 */ /* 0x040fe400078e08ff */
[----:B------:R-:W-:Y:S02]  /*0210*/  LEA R29, R6, R29, 0x1 ;  /* 0x0000001d061d7211 */ /* 0x000fe400078e08ff */
[-C--:B------:R-:W-:Y:S02]  /*0220*/  LEA R7, R0, R5.reuse, 0x1 ;  /* 0x0000000500077211 */ /* 0x080fe400078e08ff */
[----:B------:R-:W-:Y:S02]  /*0230*/  MOV R8, R5 ;  /* 0x0000000500087202 */ /* 0x000fe40000000f00 */
[----:B------:R-:W-:-:S07]  /*0240*/  IADD3 R6, PT, PT, -R4, RZ, RZ ;  /* 0x000000ff04067210 */ /* 0x000fce0007ffe1ff */
.L_x_1:
[----:B-1----:R-:W1:Y:S01]  /*0250*/  LDC.64 R16, c[0x0][0x380] ;  /* 0x0000e000ff107b82 */ /* 0x002e620000000a00 */
[----:B------:R-:W-:-:S07]  /*0260*/  IADD3 R25, PT, PT, R28, -0x3, RZ ;  /* 0xfffffffd1c197810 */ /* 0x000fce0007ffe0ff */
[----:B------:R-:W2:Y:S01]  /*0270*/  LDC.64 R14, c[0x0][0x388] ;  /* 0x0000e200ff0e7b82 */ /* 0x000ea20000000a00 */
[----:B-1----:R-:W-:-:S06]  /*0280*/  IMAD.WIDE.U32 R24, R25, 0x4, R16 ;  /* 0x0000000419187825 */ /* 0x002fcc00078e0010 */
[----:B------:R-:W3:Y:S01]  /*0290*/  LDG.E R24, desc[UR4][R24.64] ;  /* 0x0000000418187981 */ /* 0x000ee2000c1e1900 */
[----:B--2---:R-:W-:-:S06]  /*02a0*/  IMAD.WIDE.U32 R18, R8, 0x4, R14 ;  /* 0x0000000408127825 */ /* 0x004fcc00078e000e */
[----:B------:R-:W3:Y:S01]  /*02b0*/  LDG.E R19, desc[UR4][R18.64] ;  /* 0x0000000412137981 */ /* 0x000ee2000c1e1900 */
[----:B------:R-:W-:Y:S01]  /*02c0*/  IADD3 R23, PT, PT, R28, -0x2, RZ ;  /* 0xfffffffe1c177810 */ /* 0x000fe20007ffe0ff */
[----:B---3-5:R-:W-:-:S04]  /*02d0*/  IMAD R19, R24, R19, R21 ;  /* 0x0000001318137224 */ /* 0x028fc800078e0215 */
[----:B------:R-:W-:-:S04]  /*02e0*/  IMAD.WIDE.U32 R20, R23, 0x4, R16 ;  /* 0x0000000417147825 */ /* 0x000fc800078e0010 */
[----:B------:R-:W-:Y:S01]  /*02f0*/  IMAD.WIDE.U32 R22, R26, 0x4, R14 ;  /* 0x000000041a167825 */ /* 0x000fe200078e000e */
[----:B------:R1:W-:Y:S04]  /*0300*/  STG.E desc[UR4][R12.64], R19 ;  /* 0x000000130c007986 */ /* 0x0003e8000c101904 */
[----:B------:R-:W2:Y:S04]  /*0310*/  LDG.E R20, desc[UR4][R20.64] ;  /* 0x0000000414147981 */ /* 0x000ea8000c1e1900 */
[----:B------:R-:W2:Y:S01]  /*0320*/  LDG.E R22, desc[UR4][R22.64] ;  /* 0x0000000416167981 */ /* 0x000ea2000c1e1900 */
[----:B------:R-:W-:-:S05]  /*0330*/  IADD3 R25, PT, PT, R28, -0x1, RZ ;  /* 0xffffffff1c197810 */ /* 0x000fca0007ffe0ff */
[----:B------:R-:W-:-:S04]  /*0340*/  IMAD.WIDE.U32 R24, R25, 0x4, R16 ;  /* 0x0000000419187825 */ /* 0x000fc800078e0010 */
[----:B--2---:R-:W-:Y:S02]  /*0350*/  IMAD R23, R20, R22, R19 ;  /* 0x0000001614177224 */ /* 0x004fe400078e0213 */
[----:B-1----:R-:W-:-:S03]  /*0360*/  IMAD.WIDE.U32 R18, R7, 0x4, R14 ;  /* 0x0000000407127825 */ /* 0x002fc600078e000e */
[----:B------:R1:W-:Y:S04]  /*0370*/  STG.E desc[UR4][R12.64], R23 ;  /* 0x000000170c007986 */ /* 0x0003e8000c101904 */
[----:B------:R-:W2:Y:S04]  /*0380*/  LDG.E R24, desc[UR4][R24.64] ;  /* 0x0000000418187981 */ /* 0x000ea8000c1e1900 */
[----:B------:R-:W2:Y:S01]  /*0390*/  LDG.E R18, desc[UR4][R18.64] ;  /* 0x0000000412127981 */ /* 0x000ea2000c1e1900 */
[----:B------:R-:W-:-:S04]  /*03a0*/  IMAD.WIDE.U32 R20, R10, 0x4, R14 ;  /* 0x000000040a147825 */ /* 0x000fc800078e000e */
[----:B--2---:R-:W-:Y:S02]  /*03b0*/  IMAD R25, R24, R18, R23 ;  /* 0x0000001218197224 */ /* 0x004fe400078e0217 */
[----:B------:R-:W-:-:S03]  /*03c0*/  IMAD.WIDE.U32 R18, R28, 0x4, R16 ;  /* 0x000000041c127825 */ /* 0x000fc600078e0010 */
[----:B------:R2:W-:Y:S04]  /*03d0*/  STG.E desc[UR4][R12.64], R25 ;  /* 0x000000190c007986 */ /* 0x0005e8000c101904 */
[----:B------:R-:W3:Y:S04]  /*03e0*/  LDG.E R22, desc[UR4][R18.64] ;  /* 0x0000000412167981 */ /* 0x000ee8000c1e1900 */
[----:B------:R-:W3:Y:S01]  /*03f0*/  LDG.E R21, desc[UR4][R20.64] ;  /* 0x0000000414157981 */ /* 0x000ee2000c1e1900 */
[----:B-1----:R-:W-:Y:S01]  /*0400*/  IADD3 R23, PT, PT, R28, 0x1, RZ ;  /* 0x000000011c177810 */ /* 0x002fe20007ffe0ff */
[----:B---3--:R-:W-:-:S04]  /*0410*/  IMAD R21, R22, R21, R25 ;  /* 0x0000001516157224 */ /* 0x008fc800078e0219 */
[----:B------:R-:W-:-:S04]  /*0420*/  IMAD.WIDE.U32 R22, R23, 0x4, R16 ;  /* 0x0000000417167825 */ /* 0x000fc800078e0010 */
[----:B--2---:R-:W-:Y:S01]  /*0430*/  IMAD.WIDE.U32 R24, R9, 0x4, R14 ;  /* 0x0000000409187825 */ /* 0x004fe200078e000e */
[----:B------:R1:W-:Y:S04]  /*0440*/  STG.E desc[UR4][R12.64], R21 ;  /* 0x000000150c007986 */ /* 0x0003e8000c101904 */
[----:B------:R-:W2:Y:S04]  /*0450*/  LDG.E R22, desc[UR4][R22.64] ;  /* 0x0000000416167981 */ /* 0x000ea8000c1e1900 */
[----:B------:R-:W2:Y:S01]  /*0460*/  LDG.E R24, desc[UR4][R24.64] ;  /* 0x0000000418187981 */ /* 0x000ea2000c1e1900 */
[----:B------:R-:W-:-:S05]  /*0470*/  IADD3 R19, PT, PT, R28, 0x2, RZ ;  /* 0x000000021c137810 */ /* 0x000fca0007ffe0ff */
[----:B------:R-:W-:-:S04]  /*0480*/  IMAD.WIDE.U32 R18, R19, 0x4, R16 ;  /* 0x0000000413127825 */ /* 0x000fc800078e0010 */
[----:B--2---:R-:W-:Y:S02]  /*0490*/  IMAD R23, R22, R24, R21 ;  /* 0x0000001816177224 */ /* 0x004fe400078e0215 */
[----:B-1----:R-:W-:-:S03]  /*04a0*/  IMAD.WIDE.U32 R20, R11, 0x4, R14 ;  /* 0x000000040b147825 */ /* 0x002fc600078e000e */
[----:B------:R1:W-:Y:S04]  /*04b0*/  STG.E desc[UR4][R12.64], R23 ;  /* 0x000000170c007986 */ /* 0x0003e8000c101904 */
[----:B------:R-:W2:Y:S04]  /*04c0*/  LDG.E R18, desc[UR4][R18.64] ;  /* 0x0000000412127981 */ /* 0x000ea8000c1e1900 */
[----:B------:R-:W2:Y:S01]  /*04d0*/  LDG.E R20, desc[UR4][R20.64] ;  /* 0x0000000414147981 */ /* 0x000ea2000c1e1900 */
[----:B------:R-:W-:Y:S01]  /*04e0*/  IADD3 R25, PT, PT, R28, 0x3, RZ ;  /* 0x000000031c197810 */ /* 0x000fe20007ffe0ff */
[----:B--2---:R-:W-:-:S04]  /*04f0*/  IMAD R19, R18, R20, R23 ;  /* 0x0000001412137224 */ /* 0x004fc800078e0217 */
[----:B-1----:R-:W-:-:S04]  /*0500*/  IMAD.WIDE.U32 R22, R25, 0x4, R16 ;  /* 0x0000000419167825 */ /* 0x002fc800078e0010 */
[--C-:B------:R-:W-:Y:S01]  /*0510*/  IMAD.WIDE.U32 R24, R27, 0x4, R14.reuse ;  /* 0x000000041b187825 */ /* 0x100fe200078e000e */
[----:B------:R1:W-:Y:S04]  /*0520*/  STG.E desc[UR4][R12.64], R19 ;  /* 0x000000130c007986 */ /* 0x0003e8000c101904 */
[----:B------:R-:W2:Y:S04]  /*0530*/  LDG.E R22, desc[UR4][R22.64] ;  /* 0x0000000416167981 */ /* 0x000ea8000c1e1900 */
[----:B------:R-:W2:Y:S01]  /*0540*/  LDG.E R24, desc[UR4][R24.64] ;  /* 0x0000000418187981 */ /* 0x000ea2000c1e1900 */
[----:B------:R-:W-:Y:S01]  /*0550*/  IADD3 R21, PT, PT, R28, 0x4, RZ ;  /* 0x000000041c157810 */ /* 0x000fe20007ffe0ff */
[----:B------:R-:W-:-:S04]  /*0560*/  IMAD.WIDE.U32 R14, R29, 0x4, R14 ;  /* 0x000000041d0e7825 */ /* 0x000fc800078e000e */
[----:B------:R-:W-:-:S04]  /*0570*/  IMAD.WIDE.U32 R16, R21, 0x4, R16 ;  /* 0x0000000415107825 */ /* 0x000fc800078e0010 */
[----:B--2---:R-:W-:-:S05]  /*0580*/  IMAD R23, R22, R24, R19 ;  /* 0x0000001816177224 */ /* 0x004fca00078e0213 */
[----:B------:R1:W-:Y:S04]  /*0590*/  STG.E desc[UR4][R12.64], R23 ;  /* 0x000000170c007986 */ /* 0x0003e8000c101904 */
[----:B------:R-:W2:Y:S04]  /*05a0*/  LDG.E R16, desc[UR4][R16.64] ;  /* 0x0000000410107981 */ /* 0x000ea8000c1e1900 */
[----:B------:R-:W2:Y:S01]  /*05b0*/  LDG.E R14, desc[UR4][R14.64] ;  /* 0x000000040e0e7981 */ /* 0x000ea2000c1e1900 */
[----:B------:R-:W-:-:S04]  /*05c0*/  IADD3 R6, PT, PT, R6, 0x8, RZ ;  /* 0x0000000806067810 */ /* 0x000fc80007ffe0ff */
[----:B------:R-:W-:Y:S02]  /*05d0*/  ISETP.NE.AND P1, PT, R6, RZ, PT ;  /* 0x000000ff0600720c */ /* 0x000fe40003f25270 */
[----:B------:R-:W-:Y:S02]  /*05e0*/  IADD3 R28, PT, PT, R28, 0x8, RZ ;  /* 0x000000081c1c7810 */ /* 0x000fe40007ffe0ff */
[C---:B------:R-:W-:Y:S02]  /*05f0*/  LEA R26, R0.reuse, R26, 0x3 ;  /* 0x0000001a001a7211 */ /* 0x040fe400078e18ff */
[C---:B------:R-:W-:Y:S02]  /*0600*/  LEA R7, R0.reuse, R7, 0x3 ;  /* 0x0000000700077211 */ /* 0x040fe400078e18ff */
[C---:B------:R-:W-:Y:S02]  /*0610*/  LEA R10, R0.reuse, R10, 0x3 ;  /* 0x0000000a000a7211 */ /* 0x040fe400078e18ff */
[----:B------:R-:W-:-:S02]  /*0620*/  LEA R9, R0, R9, 0x3 ;  /* 0x0000000900097211 */ /* 0x000fc400078e18ff */
[C---:B------:R-:W-:Y:S02]  /*0630*/  LEA R11, R0.reuse, R11, 0x3 ;  /* 0x0000000b000b7211 */ /* 0x040fe400078e18ff */
[C---:B------:R-:W-:Y:S02]  /*0640*/  LEA R27, R0.reuse, R27, 0x3 ;  /* 0x0000001b001b7211 */ /* 0x040fe400078e18ff */
[C---:B------:R-:W-:Y:S02]  /*0650*/  LEA R29, R0.reuse, R29, 0x3 ;  /* 0x0000001d001d7211 */ /* 0x040fe400078e18ff */
[----:B------:R-:W-:Y:S01]  /*0660*/  LEA R8, R0, R8, 0x3 ;  /* 0x0000000800087211 */ /* 0x000fe200078e18ff */
[----:B--2---:R-:W-:-:S05]  /*0670*/  IMAD R21, R16, R14, R23 ;  /* 0x0000000e10157224 */ /* 0x004fca00078e0217 */
[----:B------:R1:W-:Y:S01]  /*0680*/  STG.E desc[UR4][R12.64], R21 ;  /* 0x000000150c007986 */ /* 0x0003e2000c101904 */
[----:B------:R-:W-:Y:S05]  /*0690*/  @P1 BRA `(.L_x_1) ;  /* 0xfffffff800ec1947 */ /* 0x000fea000383ffff */
.L_x_0:
[----:B------:R-:W-:Y:S05]  /*06a0*/  @!P0 EXIT ;  /* 0x000000000000894d */ /* 0x000fea0003800000 */
[----:B------:R-:W-:Y:S02]  /*06b0*/  ISETP.GE.U32.AND P0, PT, R2, 0x4, PT ;  /* 0x000000040200780c */ /* 0x000fe40003f06070 */
[----:B------:R-:W-:-:S04]  /*06c0*/  LOP3.LUT R10, R0, 0x3, RZ, 0xc0, !PT ;  /* 0x00000003000a7812 */ /* 0x000fc800078ec0ff */
[----:B------:R-:W-:-:S07]  /*06d0*/  ISETP.NE.AND P1, PT, R10, RZ, PT ;  /* 0x000000ff0a00720c */ /* 0x000fce0003f25270 */
[----:B------:R-:W-:Y:S06]  /*06e0*/  @!P0 BRA `(.L_x_2) ;  /* 0x00000000008c8947 */ /* 0x000fec0003800000 */
[----:B------:R-:W2:Y:S01]  /*06f0*/  LDC.64 R8, c[0x0][0x380] ;  /* 0x0000e000ff087b82 */ /* 0x000ea20000000a00 */
[-C--:B------:R-:W-:Y:S02]  /*0700*/  IMAD R11, R3, R0.reuse, R4 ;  /* 0x00000000030b7224 */ /* 0x080fe400078e0204 */
[----:B-1----:R-:W-:-:S05]  /*0710*/  IMAD R19, R4, R0, R5 ;  /* 0x0000000004137224 */ /* 0x002fca00078e0205 */
[----:B------:R-:W1:Y:S01]  /*0720*/  LDC.64 R6, c[0x0][0x388] ;  /* 0x0000e200ff067b82 */ /* 0x000e620000000a00 */
[----:B--2---:R-:W-:-:S06]  /*0730*/  IMAD.WIDE.U32 R14, R11, 0x4, R8 ;  /* 0x000000040b0e7825 */ /* 0x004fcc00078e0008 */
[----:B------:R-:W2:Y:S01]  /*0740*/  LDG.E R14, desc[UR4][R14.64] ;  /* 0x000000040e0e7981 */ /* 0x000ea2000c1e1900 */
[----:B-1----:R-:W-:-:S06]  /*0750*/  IMAD.WIDE.U32 R16, R19, 0x4, R6 ;  /* 0x0000000413107825 */ /* 0x002fcc00078e0006 */
[----:B------:R-:W2:Y:S01]  /*0760*/  LDG.E R16, desc[UR4][R16.64] ;  /* 0x0000000410107981 */ /* 0x000ea2000c1e1900 */
[----:B------:R-:W-:Y:S02]  /*0770*/  IADD3 R25, PT, PT, R11, 0x1, RZ ;  /* 0x000000010b197810 */ /* 0x000fe40007ffe0ff */
[----:B------:R-:W-:-:S03]  /*0780*/  IADD3 R27, PT, PT, R19, R0, RZ ;  /* 0x00000000131b7210 */ /* 0x000fc60007ffe0ff */
[----:B------:R-:W-:-:S04]  /*0790*/  IMAD.WIDE.U32 R18, R25, 0x4, R8 ;  /* 0x0000000419127825 */ /* 0x000fc800078e0008 */
[----:B--2--5:R-:W-:Y:S02]  /*07a0*/  IMAD R23, R14, R16, R21 ;  /* 0x000000100e177224 */ /* 0x024fe400078e0215 */
[----:B------:R-:W-:-:S03]  /*07b0*/  IMAD.WIDE.U32 R20, R27, 0x4, R6 ;  /* 0x000000041b147825 */ /* 0x000fc600078e0006 */
[----:B------:R1:W-:Y:S04]  /*07c0*/  STG.E desc[UR4][R12.64], R23 ;  /* 0x000000170c007986 */ /* 0x0003e8000c101904 */
[----:B------:R-:W2:Y:S04]  /*07d0*/  LDG.E R18, desc[UR4][R18.64] ;  /* 0x0000000412127981 */ /* 0x000ea8000c1e1900 */
[----:B------:R-:W2:Y:S01]  /*07e0*/  LDG.E R20, desc[UR4][R20.64] ;  /* 0x0000000414147981 */ /* 0x000ea2000c1e1900 */
[----:B------:R-:W-:Y:S02]  /*07f0*/  IADD3 R29, PT, PT, R11, 0x2, RZ ;  /* 0x000000020b1d7810 */ /* 0x000fe40007ffe0ff */
[----:B------:R-:W-:-:S03]  /*0800*/  IADD3 R27, PT, PT, R27, R0, RZ ;  /* 0x000000001b1b7210 */ /* 0x000fc60007ffe0ff */
[----:B------:R-:W-:-:S04]  /*0810*/  IMAD.WIDE.U32 R14, R29, 0x4, R8 ;  /* 0x000000041d0e7825 */ /* 0x000fc800078e0008 */
[----:B------:R-:W-:-:S04]  /*0820*/  IMAD.WIDE.U32 R16, R27, 0x4, R6 ;  /* 0x000000041b107825 */ /* 0x000fc800078e0006 */
[----:B--2---:R-:W-:-:S05]  /*0830*/  IMAD R25, R18, R20, R23 ;  /* 0x0000001412197224 */ /* 0x004fca00078e0217 */
[----:B------:R2:W-:Y:S04]  /*0840*/  STG.E desc[UR4][R12.64], R25 ;  /* 0x000000190c007986 */ /* 0x0005e8000c101904 */
[----:B------:R-:W3:Y:S04]  /*0850*/  LDG.E R14, desc[UR4][R14.64] ;  /* 0x000000040e0e7981 */ /* 0x000ee8000c1e1900 */
[----:B------:R-:W3:Y:S01]  /*0860*/  LDG.E R16, desc[UR4][R16.64] ;  /* 0x0000000410107981 */ /* 0x000ee2000c1e1900 */
[----:B-1----:R-:W-:Y:S02]  /*0870*/  IADD3 R23, PT, PT, R11, 0x3, RZ ;  /* 0x000000030b177810 */ /* 0x002fe40007ffe0ff */
[----:B------:R-:W-:-:S03]  /*0880*/  IADD3 R27, PT, PT, R27, R0, RZ ;  /* 0x000000001b1b7210 */ /* 0x000fc60007ffe0ff */
[----:B------:R-:W-:-:S04]  /*0890*/  IMAD.WIDE.U32 R8, R23, 0x4, R8 ;  /* 0x0000000417087825 */ /* 0x000fc800078e0008 */
[----:B------:R-:W-:-:S04]  /*08a0*/  IMAD.WIDE.U32 R6, R27, 0x4, R6 ;  /* 0x000000041b067825 */ /* 0x000fc800078e0006 */
[----:B---3--:R-:W-:-:S05]  /*08b0*/  IMAD R11, R14, R16, R25 ;  /* 0x000000100e0b7224 */ /* 0x008fca00078e0219 */
[----:B------:R2:W-:Y:S04]  /*08c0*/  STG.E desc[UR4][R12.64], R11 ;  /* 0x0000000b0c007986 */ /* 0x0005e8000c101904 */
[----:B------:R-:W3:Y:S04]  /*08d0*/  LDG.E R8, desc[UR4][R8.64] ;  /* 0x0000000408087981 */ /* 0x000ee8000c1e1900 */
[----:B------:R-:W3:Y:S01]  /*08e0*/  LDG.E R6, desc[UR4][R6.64] ;  /* 0x0000000406067981 */ /* 0x000ee2000c1e1900 */
[----:B------:R-:W-:Y:S01]  /*08f0*/  IADD3 R4, PT, PT, R4, 0x4, RZ ;  /* 0x0000000404047810 */ /* 0x000fe20007ffe0ff */
[----:B---3--:R-:W-:-:S05]  /*0900*/  IMAD R21, R8, R6, R11 ;  /* 0x0000000608157224 */ /* 0x008fca00078e020b */
[----:B------:R2:W-:Y:S02]  /*0910*/  STG.E desc[UR4][R12.64], R21 ;  /* 0x000000150c007986 */ /* 0x0005e4000c101904 */
.L_x_2:
[----:B------:R-:W-:Y:S05]  /*0920*/  @!P1 EXIT ;  /* 0x000000000000994d */ /* 0x000fea0003800000 */
[----:B------:R-:W-:Y:S02]  /*0930*/  ISETP.NE.AND P0, PT, R10, 0x1, PT ;  /* 0x000000010a00780c */ /* 0x000fe40003f05270 */
[----:B------:R-:W-:-:S04]  /*0940*/  LOP3.LUT R2, R0, 0x1, RZ, 0xc0, !PT ;  /* 0x0000000100027812 */ /* 0x000fc800078ec0ff */
[----:B------:R-:W-:-:S07]  /*0950*/  ISETP.NE.U32.AND P1, PT, R2, 0x1, PT ;  /* 0x000000010200780c */ /* 0x000fce0003f25070 */
        /* <DEDUP_REMOVED lines=12> */
[----:B------:R-:W-:-:S04]  /*0a20*/  IMAD.WIDE.U32 R6, R19, 0x4, R6 ;  /* 0x0000000413067825 */ /* 0x000fc800078e0006 */
[----:B--2--5:R-:W-:-:S05]  /*0a30*/  IMAD R17, R10, R14, R21 ;  /* 0x0000000e0a117224 */ /* 0x024fca00078e0215 */
[----:B------:R3:W-:Y:S04]  /*0a40*/  STG.E desc[UR4][R12.64], R17 ;  /* 0x000000110c007986 */ /* 0x0007e8000c101904 */
[----:B------:R-:W2:Y:S04]  /*0a50*/  LDG.E R8, desc[UR4][R8.64] ;  /* 0x0000000408087981 */ /* 0x000ea8000c1e1900 */
[----:B------:R-:W2:Y:S01]  /*0a60*/  LDG.E R6, desc[UR4][R6.64] ;  /* 0x0000000406067981 */ /* 0x000ea2000c1e1900 */
[----:B------:R-:W-:Y:S01]  /*0a70*/  IADD3 R4, PT, PT, R4, 0x2, RZ ;  /* 0x0000000204047810 */ /* 0x000fe20007ffe0ff */
[----:B--2---:R-:W-:-:S05]  /*0a80*/  IMAD R21, R8, R6, R17 ;  /* 0x0000000608157224 */ /* 0x004fca00078e0211 */
[----:B------:R3:W-:Y:S02]  /*0a90*/  STG.E desc[UR4][R12.64], R21 ;  /* 0x000000150c007986 */ /* 0x0007e4000c101904 */
.L_x_3:
[----:B------:R-:W-:Y:S05]  /*0aa0*/  @P1 EXIT ;  /* 0x000000000000194d */ /* 0x000fea0003800000 */
[----:B------:R-:W4:Y:S01]  /*0ab0*/  LDC.64 R6, c[0x0][0x380] ;  /* 0x0000e000ff067b82 */ /* 0x000f220000000a00 */
[-C--:B------:R-:W-:Y:S02]  /*0ac0*/  IMAD R3, R3, R0.reuse, R4 ;  /* 0x0000000003037224 */ /* 0x080fe400078e0204 */
[----:B------:R-:W-:-:S05]  /*0ad0*/  IMAD R5, R4, R0, R5 ;  /* 0x0000000004057224 */ /* 0x000fca00078e0205 */
[----:B------:R-:W0:Y:S01]  /*0ae0*/  LDC.64 R8, c[0x0][0x388] ;  /* 0x0000e200ff087b82 */ /* 0x000e220000000a00 */
[----:B----4-:R-:W-:-:S06]  /*0af0*/  IMAD.WIDE.U32 R2, R3, 0x4, R6 ;  /* 0x0000000403027825 */ /* 0x010fcc00078e0006 */
[----:B------:R-:W1:Y:S01]  /*0b00*/  LDG.E R2, desc[UR4][R2.64] ;  /* 0x0000000402027981 */ /* 0x000e62000c1e1900 */
[----:B0-----:R-:W-:-:S06]  /*0b10*/  IMAD.WIDE.U32 R4, R5, 0x4, R8 ;  /* 0x0000000405047825 */ /* 0x001fcc00078e0008 */
[----:B------:R-:W1:Y:S02]  /*0b20*/  LDG.E R4, desc[UR4][R4.64] ;  /* 0x0000000404047981 */ /* 0x000e64000c1e1900 */
[----:B-123-5:R-:W-:-:S05]  /*0b30*/  IMAD R21, R2, R4, R21 ;  /* 0x0000000402157224 */ /* 0x02efca00078e0215 */
[----:B------:R-:W-:Y:S01]  /*0b40*/  STG.E desc[UR4][R12.64], R21 ;  /* 0x000000150c007986 */ /* 0x000fe2000c101904 */
[----:B------:R-:W-:Y:S05]  /*0b50*/  EXIT ;  /* 0x000000000000794d */ /* 0x000fea0003800000 */
.L_x_4:
[----:B------:R-:W-:-:S00]  /*0b60*/  BRA `(.L_x_4) ;  /* 0xfffffffc00fc7947 */ /* 0x000fc0000383ffff */
[----:B------:R-:W-:-:S00]  /*0b70*/  NOP ;  /* 0x0000000000007918 */ /* 0x000fc00000000000 */
        /* <DEDUP_REMOVED lines=8> */
.L_x_8:


//--------------------- .text._Z14transposeNaivePiS_ --------------------------
	.section	.text._Z14transposeNaivePiS_,"ax",@progbits
	.align	128
        .global         _Z14transposeNaivePiS_
        .type           _Z14transposeNaivePiS_,@function
        .size           _Z14transposeNaivePiS_,(.L_x_9 - _Z14transposeNaivePiS_)
        .other          _Z14transposeNaivePiS_,@"STO_CUDA_ENTRY STV_DEFAULT"
_Z14transposeNaivePiS_:
.text._Z14transposeNaivePiS_:
[----:B------:R-:W-:Y:S01]  /*0000*/  LDC R1, c[0x0][0x37c] ;  /* 0x0000df00ff017b82 */ /* 0x000fe20000000800 */
[----:B------:R-:W0:Y:S07]  /*0010*/  S2R R0, SR_CTAID.X ;  /* 0x0000000000007919 */ /* 0x000e2e0000002500 */
[----:B------:R-:W1:Y:S01]  /*0020*/  LDC R12, c[0x0][0x370] ;  /* 0x0000dc00ff0c7b82 */ /* 0x000e620000000800 */
[----:B------:R-:W2:Y:S01]  /*0030*/  LDCU.64 UR4, c[0x0][0x358] ;  /* 0x00006b00ff0477ac */ /* 0x000ea20008000a00 */
[----:B------:R-:W0:Y:S01]  /*0040*/  S2R R5, SR_TID.X ;  /* 0x0000000000057919 */ /* 0x000e220000002100 */
[----:B------:R-:W3:Y:S05]  /*0050*/  S2R R9, SR_CTAID.Y ;  /* 0x0000000000097919 */ /* 0x000eea0000002600 */
[----:B------:R-:W4:Y:S01]  /*0060*/  LDC.64 R2, c[0x0][0x388] ;  /* 0x0000e200ff027b82 */ /* 0x000f220000000a00 */
[----:B------:R-:W3:Y:S07]  /*0070*/  S2R R4, SR_TID.Y ;  /* 0x0000000000047919 */ /* 0x000eee0000002200 */
[----:B------:R-:W5:Y:S01]  /*0080*/  LDC.64 R6, c[0x0][0x380] ;  /* 0x0000e000ff067b82 */ /* 0x000f620000000a00 */
[----:B-1----:R-:W-:-:S02]  /*0090*/  SHF.L.U32 R8, R12, 0x5, RZ ;  /* 0x000000050c087819 */ /* 0x002fc400000006ff */
[----:B0-----:R-:W-:Y:S02]  /*00a0*/  LEA R0, R0, R5, 0x5 ;  /* 0x0000000500007211 */ /* 0x001fe400078e28ff */
[----:B---3--:R-:W-:-:S05]  /*00b0*/  LEA R9, R9, R4, 0x5 ;  /* 0x0000000409097211 */ /* 0x008fca00078e28ff */
[----:B------:R-:W-:-:S04]  /*00c0*/  IMAD R11, R9, R8, R0 ;  /* 0x00000008090b7224 */ /* 0x000fc800078e0200 */
[----:B----4-:R-:W-:-:S06]  /*00d0*/  IMAD.WIDE R4, R11, 0x4, R2 ;  /* 0x000000040b047825 */ /* 0x010fcc00078e0202 */
[----:B--2---:R-:W2:Y:S01]  /*00e0*/  LDG.E R5, desc[UR4][R4.64] ;  /* 0x0000000404057981 */ /* 0x004ea2000c1e1900 */
[----:B------:R-:W-:Y:S01]  /*00f0*/  IMAD R9, R0, R8, R9 ;  /* 0x0000000800097224 */ /* 0x000fe200078e0209 */
[----:B------:R-:W-:-:S03]  /*0100*/  LEA R13, R12, R11, 0x8 ;  /* 0x0000000b0c0d7211 */ /* 0x000fc600078e40ff */
[----:B-----5:R-:W-:-:S04]  /*0110*/  IMAD.WIDE R6, R9, 0x4, R6 ;  /* 0x0000000409067825 */ /* 0x020fc800078e0206 */
[----:B------:R-:W-:Y:S01]  /*0120*/  IMAD.WIDE R8, R13, 0x4, R2 ;  /* 0x000000040d087825 */ /* 0x000fe200078e0202 */
[----:B--2---:R-:W-:Y:S05]  /*0130*/  STG.E desc[UR4][R6.64], R5 ;  /* 0x0000000506007986 */ /* 0x004fea000c101904 */
[----:B------:R-:W2:Y:S01]  /*0140*/  LDG.E R9, desc[UR4][R8.64] ;  /* 0x0000000408097981 */ /* 0x000ea2000c1e1900 */
[----:B------:R-:W-:-:S05]  /*0150*/  LEA R13, R12, R11, 0x9 ;  /* 0x0000000b0c0d7211 */ /* 0x000fca00078e48ff */
[--C-:B------:R-:W-:Y:S01]  /*0160*/  IMAD.WIDE R10, R13, 0x4, R2.reuse ;  /* 0x000000040d0a7825 */ /* 0x100fe200078e0202 */
[----:B------:R-:W-:Y:S01]  /*0170*/  LEA R13, R12, R13, 0x8 ;  /* 0x0000000d0c0d7211 */ /* 0x000fe200078e40ff */
[----:B--2---:R-:W-:Y:S04]  /*0180*/  STG.E desc[UR4][R6.64+0x20], R9 ;  /* 0x0000200906007986 */ /* 0x004fe8000c101904 */
[----:B------:R-:W2:Y:S01]  /*0190*/  LDG.E R11, desc[UR4][R10.64] ;  /* 0x000000040a0b7981 */ /* 0x000ea2000c1e1900 */
[----:B------:R-:W-:-:S03]  /*01a0*/  IMAD.WIDE R2, R13, 0x4, R2 ;  /* 0x000000040d027825 */ /* 0x000fc600078e0202 */
[----:B--2---:R-:W-:Y:S04]  /*01b0*/  STG.E desc[UR4][R6.64+0x40], R11 ;  /* 0x0000400b06007986 */ /* 0x004fe8000c101904 */
[----:B------:R-:W2:Y:S04]  /*01c0*/  LDG.E R3, desc[UR4][R2.64] ;  /* 0x0000000402037981 */ /* 0x000ea8000c1e1900 */
[----:B--2---:R-:W-:Y:S01]  /*01d0*/  STG.E desc[UR4][R6.64+0x60], R3 ;  /* 0x0000600306007986 */ /* 0x004fe2000c101904 */
[----:B------:R-:W-:Y:S05]  /*01e0*/  EXIT ;  /* 0x000000000000794d */ /* 0x000fea0003800000 */
.L_x_5:
        /* <DEDUP_REMOVED lines=9> */
.L_x_9:


//--------------------- .text._Z9matrixDivPii     --------------------------
	.section	.text._Z9matrixDivPii,"ax",@progbits
	.align	128
        .global         _Z9matrixDivPii
        .type           _Z9matrixDivPii,@function
        .size           _Z9matrixDivPii,(.L_x_10 - _Z9matrixDivPii)
        .other          _Z9matrixDivPii,@"STO_CUDA_ENTRY STV_DEFAULT"
_Z9matrixDivPii:
.text._Z9matrixDivPii:
[----:B------:R-:W-:Y:S01]  /*0000*/  LDC R1, c[0x0][0x37c] ;  /* 0x0000df00ff017b82 */ /* 0x000fe20000000800 */
[----:B------:R-:W0:Y:S01]  /*0010*/  S2R R5, SR_CTAID.X ;  /* 0x0000000000057919 */ /* 0x000e220000002500 */
[----:B------:R-:W0:Y:S01]  /*0020*/  LDCU UR4, c[0x0][0x360] ;  /* 0x00006c00ff0477ac */ /* 0x000e220008000800 */
[----:B------:R-:W0:Y:S02]  /*0030*/  S2R R0, SR_TID.X ;  /* 0x0000000000007919 */ /* 0x000e240000002100 */
[----:B0-----:R-:W-:-:S05]  /*0040*/  IMAD R5, R5, UR4, R0 ;  /* 0x0000000405057c24 */ /* 0x001fca000f8e0200 */
[----:B------:R-:W-:-:S13]  /*0050*/  ISETP.GT.AND P0, PT, R5, 0x27ff, PT ;  /* 0x000027ff0500780c */ /* 0x000fda0003f04270 */
[----:B------:R-:W-:Y:S05]  /*0060*/  @P0 EXIT ;  /* 0x000000000000094d */ /* 0x000fea0003800000 */
[----:B------:R-:W0:Y:S01]  /*0070*/  LDC.64 R2, c[0x0][0x380] ;  /* 0x0000e000ff027b82 */ /* 0x000e220000000a00 */
[----:B------:R-:W1:Y:S07]  /*0080*/  LDCU.64 UR4, c[0x0][0x358] ;  /* 0x00006b00ff0477ac */ /* 0x000e6e0008000a00 */
[----:B------:R-:W2:Y:S01]  /*0090*/  LDC R9, c[0x0][0x388] ;  /* 0x0000e200ff097b82 */ /* 0x000ea20000000800 */
[----:B0-----:R-:W-:-:S05]  /*00a0*/  IMAD.WIDE R2, R5, 0x4, R2 ;  /* 0x0000000405027825 */ /* 0x001fca00078e0202 */
[----:B-1----:R-:W3:Y:S01]  /*00b0*/  LDG.E R0, desc[UR4][R2.64] ;  /* 0x0000000402007981 */ /* 0x002ee2000c1e1900 */
[----:B--2---:R-:W-:-:S04]  /*00c0*/  IABS R7, R9 ;  /* 0x0000000900077213 */ /* 0x004fc80000000000 */
[----:B------:R-:W0:Y:S08]  /*00d0*/  I2F.RP R6, R7 ;  /* 0x0000000700067306 */ /* 0x000e300000209400 */
[----:B0-----:R-:W0:Y:S02]  /*00e0*/  MUFU.RCP R6, R6 ;  /* 0x0000000600067308 */ /* 0x001e240000001000 */
[----:B0-----:R-:W-:-:S06]  /*00f0*/  VIADD R4, R6, 0xffffffe ;  /* 0x0ffffffe06047836 */ /* 0x001fcc0000000000 */
[----:B------:R0:W1:Y:S02]  /*0100*/  F2I.FTZ.U32.TRUNC.NTZ R5, R4 ;  /* 0x0000000400057305 */ /* 0x000064000021f000 */
[----:B0-----:R-:W-:Y:S02]  /*0110*/  HFMA2 R4, -RZ, RZ, 0, 0 ;  /* 0x00000000ff047431 */ /* 0x001fe400000001ff */
[----:B-1----:R-:W-:-:S04]  /*0120*/  IMAD.MOV R8, RZ, RZ, -R5 ;  /* 0x000000ffff087224 */ /* 0x002fc800078e0a05 */
[----:B------:R-:W-:-:S04]  /*0130*/  IMAD R11, R8, R7, RZ ;  /* 0x00000007080b7224 */ /* 0x000fc800078e02ff */
[----:B------:R-:W-:Y:S01]  /*0140*/  IMAD.HI.U32 R5, R5, R11, R4 ;  /* 0x0000000b05057227 */ /* 0x000fe200078e0004 */
[----:B---3--:R-:W-:Y:S02]  /*0150*/  IABS R8, R0 ;  /* 0x0000000000087213 */ /* 0x008fe40000000000 */
[----:B------:R-:W-:-:S03]  /*0160*/  LOP3.LUT R0, R0, R9, RZ, 0x3c, !PT ;  /* 0x0000000900007212 */ /* 0x000fc600078e3cff */
[----:B------:R-:W-:Y:S01]  /*0170*/  IMAD.HI.U32 R5, R5, R8, RZ ;  /* 0x0000000805057227 */ /* 0x000fe200078e00ff */
[----:B------:R-:W-:-:S03]  /*0180*/  ISETP.GE.AND P1, PT, R0, RZ, PT ;  /* 0x000000ff0000720c */ /* 0x000fc60003f26270 */
[----:B------:R-:W-:-:S04]  /*0190*/  IMAD.MOV R6, RZ, RZ, -R5 ;  /* 0x000000ffff067224 */ /* 0x000fc800078e0a05 */
[----:B------:R-:W-:-:S05]  /*01a0*/  IMAD R6, R7, R6, R8 ;  /* 0x0000000607067224 */ /* 0x000fca00078e0208 */
[----:B------:R-:W-:-:S13]  /*01b0*/  ISETP.GT.U32.AND P2, PT, R7, R6, PT ;  /* 0x000000060700720c */ /* 0x000fda0003f44070 */
[-C--:B------:R-:W-:Y:S01]  /*01c0*/  @!P2 IADD3 R6, PT, PT, R6, -R7.reuse, RZ ;  /* 0x800000070606a210 */ /* 0x080fe20007ffe0ff */
[----:B------:R-:W-:Y:S01]  /*01d0*/  @!P2 VIADD R5, R5, 0x1 ;  /* 0x000000010505a836 */ /* 0x000fe20000000000 */
[----:B------:R-:W-:Y:S02]  /*01e0*/  ISETP.NE.AND P2, PT, R9, RZ, PT ;  /* 0x000000ff0900720c */ /* 0x000fe40003f45270 */
[----:B------:R-:W-:-:S13]  /*01f0*/  ISETP.GE.U32.AND P0, PT, R6, R7, PT ;  /* 0x000000070600720c */ /* 0x000fda0003f06070 */
[----:B------:R-:W-:-:S05]  /*0200*/  @P0 IADD3 R5, PT, PT, R5, 0x1, RZ ;  /* 0x0000000105050810 */ /* 0x000fca0007ffe0ff */
[----:B------:R-:W-:Y:S01]  /*0210*/  @!P1 IMAD.MOV R5, RZ, RZ, -R5 ;  /* 0x000000ffff059224 */ /* 0x000fe200078e0a05 */
[----:B------:R-:W-:-:S05]  /*0220*/  @!P2 LOP3.LUT R5, RZ, R9, RZ, 0x33, !PT ;  /* 0x00000009ff05a212 */ /* 0x000fca00078e33ff */
[----:B------:R-:W-:Y:S01]  /*0230*/  STG.E desc[UR4][R2.64], R5 ;  /* 0x0000000502007986 */ /* 0x000fe2000c101904 */
[----:B------:R-:W-:Y:S05]  /*0240*/  EXIT ;  /* 0x000000000000794d */ /* 0x000fea0003800000 */
.L_x_6:
        /* <DEDUP_REMOVED lines=11> */
.L_x_10:


//--------------------- .text._Z9matrixSubPiS_    --------------------------
	.section	.text._Z9matrixSubPiS_,"ax",@progbits
	.align	128
        .global         _Z9matrixSubPiS_
        .type           _Z9matrixSubPiS_,@function
        .size           _Z9matrixSubPiS_,(.L_x_11 - _Z9matrixSubPiS_)
        .other          _Z9matrixSubPiS_,@"STO_CUDA_ENTRY STV_DEFAULT"
_Z9matrixSubPiS_:
.text._Z9matrixSubPiS_:
        /* <DEDUP_REMOVED lines=9> */
[----:B------:R-:W2:Y:S01]  /*0090*/  LDC.64 R4, c[0x0][0x388] ;  /* 0x0000e200ff047b82 */ /* 0x000ea20000000a00 */
[----:B0-----:R-:W-:-:S05]  /*00a0*/  IMAD.WIDE R2, R7, 0x4, R2 ;  /* 0x0000000407027825 */ /* 0x001fca00078e0202 */
[----:B-1----:R-:W3:Y:S04]  /*00b0*/  LDG.E R0, desc[UR4][R2.64] ;  /* 0x0000000402007981 */ /* 0x002ee8000c1e1900 */
[----:B--2---:R-:W3:Y:S02]  /*00c0*/  LDG.E R5, desc[UR4][R4.64] ;  /* 0x0000000404057981 */ /* 0x004ee4000c1e1900 */
[----:B---3--:R-:W-:-:S05]  /*00d0*/  IADD3 R7, PT, PT, R0, -R5, RZ ;  /* 0x8000000500077210 */ /* 0x008fca0007ffe0ff */
[----:B------:R-:W-:Y:S01]  /*00e0*/  STG.E desc[UR4][R2.64], R7 ;  /* 0x0000000702007986 */ /* 0x000fe2000c101904 */
[----:B------:R-:W-:Y:S05]  /*00f0*/  EXIT ;  /* 0x000000000000794d */ /* 0x000fea0003800000 */
.L_x_7:
        /* <DEDUP_REMOVED lines=16> */
.L_x_11:


//--------------------- .nv.shared.reserved.0     --------------------------
	.section	.nv.shared.reserved.0,"aw",@nobits
	.weak		__nv_reservedSMEM_offset_0_alias
	.size		__nv_reservedSMEM_offset_0_alias, 0, 64
	.other		__nv_reservedSMEM_offset_0_alias,@"STO_CUDA_RESERVED_SHARED STV_DEFAULT"
__nv_reservedSMEM_offset_0_alias:
	.zero		0
	.zero		64


//--------------------- .nv.constant0._Z9MatrixMulPiS_S_i --------------------------
	.section	.nv.constant0._Z9MatrixMulPiS_S_i,"a",@progbits
	.sectionflags	@""
	.align	4
.nv.constant0._Z9MatrixMulPiS_S_i:
	.zero		924


//--------------------- .nv.constant0._Z14transposeNaivePiS_ --------------------------
	.section	.nv.constant0._Z14transposeNaivePiS_,"a",@progbits
	.sectionflags	@""
	.align	4
.nv.constant0._Z14transposeNaivePiS_:
	.zero		912


//--------------------- .nv.constant0._Z9matrixDivPii --------------------------
	.section	.nv.constant0._Z9matrixDivPii,"a",@progbits
	.sectionflags	@""
	.align	4
.nv.constant0._Z9matrixDivPii:
	.zero		908


//--------------------- .nv.constant0._Z9matrixSubPiS_ --------------------------
	.section	.nv.constant0._Z9matrixSubPiS_,"a",@progbits
	.sectionflags	@""
	.align	4
.nv.constant0._Z9matrixSubPiS_:
	.zero		912


//--------------------- SYMBOLS --------------------------

	.type		.nv.reservedSmem.offset0,@object
	.size		.nv.reservedSmem.offset0,0x4
